//
// Generated by NVIDIA NVVM Compiler
//
// Compiler Build ID: CL-36424714
// Cuda compilation tools, release 13.0, V13.0.88
// Based on NVVM 20.0.0
//

.version 9.0
.target sm_100
.address_size 64

	// .globl	_Z15vec_mult_kernelPdPKdS1_ll
// _ZZ16reduction_kernelPdPKdlE4smem has been demoted

.visible .entry _Z15vec_mult_kernelPdPKdS1_ll(
	.param .u64 .ptr .align 1 _Z15vec_mult_kernelPdPKdS1_ll_param_0,
	.param .u64 .ptr .align 1 _Z15vec_mult_kernelPdPKdS1_ll_param_1,
	.param .u64 .ptr .align 1 _Z15vec_mult_kernelPdPKdS1_ll_param_2,
	.param .u64 _Z15vec_mult_kernelPdPKdS1_ll_param_3,
	.param .u64 _Z15vec_mult_kernelPdPKdS1_ll_param_4
)
{
	.reg .pred 	%p<2>;
	.reg .b32 	%r<7>;
	.reg .b64 	%rd<13>;
	.reg .b64 	%fd<4>;

	ld.param.u64 	%rd2, [_Z15vec_mult_kernelPdPKdS1_ll_param_0];
	ld.param.u64 	%rd3, [_Z15vec_mult_kernelPdPKdS1_ll_param_1];
	ld.param.u64 	%rd4, [_Z15vec_mult_kernelPdPKdS1_ll_param_2];
	ld.param.u64 	%rd5, [_Z15vec_mult_kernelPdPKdS1_ll_param_3];
	ld.param.u32 	%r1, [_Z15vec_mult_kernelPdPKdS1_ll_param_4];
	mov.u32 	%r2, %ctaid.x;
	mov.u32 	%r3, %ntid.x;
	mov.u32 	%r4, %tid.x;
	mad.lo.s32 	%r5, %r2, %r3, %r4;
	add.s32 	%r6, %r5, %r1;
	cvt.s64.s32 	%rd1, %r6;
	setp.le.s64 	%p1, %rd5, %rd1;
	@%p1 bra 	$L__BB0_2;
	cvta.to.global.u64 	%rd6, %rd3;
	cvta.to.global.u64 	%rd7, %rd4;
	cvta.to.global.u64 	%rd8, %rd2;
	shl.b64 	%rd9, %rd1, 3;
	add.s64 	%rd10, %rd6, %rd9;
	ld.global.f64 	%fd1, [%rd10];
	add.s64 	%rd11, %rd7, %rd9;
	ld.global.f64 	%fd2, [%rd11];
	mul.f64 	%fd3, %fd1, %fd2;
	add.s64 	%rd12, %rd8, %rd9;
	st.global.f64 	[%rd12], %fd3;
$L__BB0_2:
	ret;

}
	// .globl	_Z16reduction_kernelPdPKdl
.visible .entry _Z16reduction_kernelPdPKdl(
	.param .u64 .ptr .align 1 _Z16reduction_kernelPdPKdl_param_0,
	.param .u64 .ptr .align 1 _Z16reduction_kernelPdPKdl_param_1,
	.param .u64 _Z16reduction_kernelPdPKdl_param_2
)
{
	.reg .pred 	%p<6>;
	.reg .b32 	%r<13>;
	.reg .b64 	%rd<12>;
	.reg .b64 	%fd<6>;
	// demoted variable
	.shared .align 8 .b8 _ZZ16reduction_kernelPdPKdlE4smem[8192];
	ld.param.u64 	%rd2, [_Z16reduction_kernelPdPKdl_param_0];
	ld.param.u64 	%rd3, [_Z16reduction_kernelPdPKdl_param_1];
	ld.param.u64 	%rd4, [_Z16reduction_kernelPdPKdl_param_2];
	mov.u32 	%r1, %ctaid.x;
	mov.u32 	%r12, %ntid.x;
	mov.u32 	%r3, %tid.x;
	mad.lo.s32 	%r7, %r1, %r12, %r3;
	cvt.s64.s32 	%rd1, %r7;
	setp.le.s64 	%p1, %rd4, %rd1;
	shl.b32 	%r8, %r3, 3;
	mov.u32 	%r9, _ZZ16reduction_kernelPdPKdlE4smem;
	add.s32 	%r4, %r9, %r8;
	@%p1 bra 	$L__BB1_2;
	cvta.to.global.u64 	%rd6, %rd3;
	shl.b64 	%rd7, %rd1, 3;
	add.s64 	%rd8, %rd6, %rd7;
	ld.global.f64 	%fd1, [%rd8];
	st.shared.f64 	[%r4], %fd1;
	bra.uni 	$L__BB1_3;
$L__BB1_2:
	mov.b64 	%rd5, 0;
	st.shared.u64 	[%r4], %rd5;
$L__BB1_3:
	bar.sync 	0;
	setp.lt.u32 	%p2, %r12, 2;
	@%p2 bra 	$L__BB1_7;
$L__BB1_4:
	shr.u32 	%r6, %r12, 1;
	setp.ge.u32 	%p3, %r3, %r6;
	@%p3 bra 	$L__BB1_6;
	shl.b32 	%r10, %r6, 3;
	add.s32 	%r11, %r4, %r10;
	ld.shared.f64 	%fd2, [%r11];
	ld.shared.f64 	%fd3, [%r4];
	add.f64 	%fd4, %fd2, %fd3;
	st.shared.f64 	[%r4], %fd4;
$L__BB1_6:
	bar.sync 	0;
	setp.gt.u32 	%p4, %r12, 3;
	mov.u32 	%r12, %r6;
	@%p4 bra 	$L__BB1_4;
$L__BB1_7:
	setp.ne.s32 	%p5, %r3, 0;
	@%p5 bra 	$L__BB1_9;
	ld.shared.f64 	%fd5, [_ZZ16reduction_kernelPdPKdlE4smem];
	cvta.to.global.u64 	%rd9, %rd2;
	mul.wide.u32 	%rd10, %r1, 8;
	add.s64 	%rd11, %rd9, %rd10;
	st.global.f64 	[%rd11], %fd5;
$L__BB1_9:
	ret;

}


// ===== COMPILED SASS (sm_100) =====

	.target	sm_100

	.elftype	@"ET_EXEC"


//--------------------- .note.nv.tkinfo           --------------------------
	.section	.note.nv.tkinfo,"",@"SHT_NOTE"
	.sectionflags	@"SHF_NOTE_NV_TKINFO"
	.tkinfo
        /*0018*/ 	.word	0x00000002
        /*0030*/ 	.string	""
        /*0030*/ 	.string	"ptxas"
        /*0030*/ 	.string	"Cuda compilation tools, release 13.0, V13.0.88"
        /*0030*/ 	.string	"Build cuda_13.0.r13.0/compiler.36424714_0"
        /*0030*/ 	.string	"-arch sm_100 -m 64 "



//--------------------- .note.nv.cuinfo           --------------------------
	.section	.note.nv.cuinfo,"",@"SHT_NOTE"
	.sectionflags	@"SHF_NOTE_NV_CUINFO"
        /*0018*/ 	.short	0x0002
        /*001a*/ 	.short	0x0064
        /*001c*/ 	.short	0x0082
	.zero		2


//--------------------- .nv.info                  --------------------------
	.section	.nv.info,"",@"SHT_CUDA_INFO"
	.align	4


	//----- nvinfo : EIATTR_REGCOUNT
	.align		4
        /*0000*/ 	.byte	0x04, 0x2f
        /*0002*/ 	.short	(.L_1 - .L_0)
	.align		4
.L_0:
        /*0004*/ 	.word	index@(_Z15vec_mult_kernelPdPKdS1_ll)
        /*0008*/ 	.word	0x0000000c


	//----- nvinfo : EIATTR_FRAME_SIZE
	.align		4
.L_1:
        /*000c*/ 	.byte	0x04, 0x11
        /*000e*/ 	.short	(.L_3 - .L_2)
	.align		4
.L_2:
        /*0010*/ 	.word	index@(_Z15vec_mult_kernelPdPKdS1_ll)
        /*0014*/ 	.word	0x00000000


	//----- nvinfo : EIATTR_REGCOUNT
	.align		4
.L_3:
        /*0018*/ 	.byte	0x04, 0x2f
        /*001a*/ 	.short	(.L_5 - .L_4)
	.align		4
.L_4:
        /*001c*/ 	.word	index@(_Z16reduction_kernelPdPKdl)
        /*0020*/ 	.word	0x0000000d


	//----- nvinfo : EIATTR_FRAME_SIZE
	.align		4
.L_5:
        /*0024*/ 	.byte	0x04, 0x11
        /*0026*/ 	.short	(.L_7 - .L_6)
	.align		4
.L_6:
        /*0028*/ 	.word	index@(_Z16reduction_kernelPdPKdl)
        /*002c*/ 	.word	0x00000000


	//----- nvinfo : EIATTR_MIN_STACK_SIZE
	.align		4
.L_7:
        /*0030*/ 	.byte	0x04, 0x12
        /*0032*/ 	.short	(.L_9 - .L_8)
	.align		4
.L_8:
        /*0034*/ 	.word	index@(_Z16reduction_kernelPdPKdl)
        /*0038*/ 	.word	0x00000000


	//----- nvinfo : EIATTR_MIN_STACK_SIZE
	.align		4
.L_9:
        /*003c*/ 	.byte	0x04, 0x12
        /*003e*/ 	.short	(.L_11 - .L_10)
	.align		4
.L_10:
        /*0040*/ 	.word	index@(_Z15vec_mult_kernelPdPKdS1_ll)
        /*0044*/ 	.word	0x00000000
.L_11:


//--------------------- .nv.compat                --------------------------
	.section	.nv.compat,"",@"SHT_CUDA_COMPAT_INFO"
	.align	4
        /*0000*/ 	.byte	0x02, 0x09, 0x00, 0x00, 0x02, 0x02, 0x01, 0x00, 0x02, 0x05, 0x05, 0x00, 0x03, 0x07, 0x01, 0x01
        /*0010*/ 	.byte	0x02, 0x03, 0x00, 0x00, 0x02, 0x06, 0x01, 0x00, 0x04, 0x0b, 0x08, 0x00, 0x01, 0x00, 0x00, 0x00
        /*0020*/ 	.byte	0x00, 0x00, 0x00, 0x00


//--------------------- .nv.info._Z16reduction_kernelPdPKdl --------------------------
	.section	.nv.info._Z16reduction_kernelPdPKdl,"",@"SHT_CUDA_INFO"
	.sectionflags	@""
	.align	4


	//----- nvinfo : EIATTR_CUDA_API_VERSION
	.align		4
        /*0000*/ 	.byte	0x04, 0x37
        /*0002*/ 	.short	(.L_13 - .L_12)
.L_12:
        /*0004*/ 	.word	0x00000082


	//----- nvinfo : EIATTR_KPARAM_INFO
	.align		4
.L_13:
        /*0008*/ 	.byte	0x04, 0x17
        /*000a*/ 	.short	(.L_15 - .L_14)
.L_14:
        /*000c*/ 	.word	0x00000000
        /*0010*/ 	.short	0x0002
        /*0012*/ 	.short	0x0010
        /*0014*/ 	.byte	0x00, 0xf0, 0x21, 0x00


	//----- nvinfo : EIATTR_KPARAM_INFO
	.align		4
.L_15:
        /*0018*/ 	.byte	0x04, 0x17
        /*001a*/ 	.short	(.L_17 - .L_16)
.L_16:
        /*001c*/ 	.word	0x00000000
        /*0020*/ 	.short	0x0001
        /*0022*/ 	.short	0x0008
        /*0024*/ 	.byte	0x00, 0xf5, 0x21, 0x00


	//----- nvinfo : EIATTR_KPARAM_INFO
	.align		4
.L_17:
        /*0028*/ 	.byte	0x04, 0x17
        /*002a*/ 	.short	(.L_19 - .L_18)
.L_18:
        /*002c*/ 	.word	0x00000000
        /*0030*/ 	.short	0x0000
        /*0032*/ 	.short	0x0000
        /*0034*/ 	.byte	0x00, 0xf5, 0x21, 0x00


	//----- nvinfo : EIATTR_SPARSE_MMA_MASK
	.align		4
.L_19:
        /*0038*/ 	.byte	0x03, 0x50
        /*003a*/ 	.short	0x0000


	//----- nvinfo : EIATTR_MAXREG_COUNT
	.align		4
        /*003c*/ 	.byte	0x03, 0x1b
        /*003e*/ 	.short	0x00ff


	//----- nvinfo : EIATTR_NUM_BARRIERS
	.align		4
        /*0040*/ 	.byte	0x02, 0x4c
        /*0042*/ 	.byte	0x01
	.zero		1


	//----- nvinfo : EIATTR_MERCURY_ISA_VERSION
	.align		4
        /*0044*/ 	.byte	0x03, 0x5f
        /*0046*/ 	.short	0x0101


	//----- nvinfo : EIATTR_VRC_CTA_INIT_COUNT
	.align		4
        /*0048*/ 	.byte	0x02, 0x4a
	.zero		1
	.zero		1


	//----- nvinfo : EIATTR_EXIT_INSTR_OFFSETS
	.align		4
        /*004c*/ 	.byte	0x04, 0x1c
        /*004e*/ 	.short	(.L_21 - .L_20)


	//   ....[0]....
.L_20:
        /*0050*/ 	.word	0x00000240


	//   ....[1]....
        /*0054*/ 	.word	0x000002c0


	//----- nvinfo : EIATTR_CBANK_PARAM_SIZE
	.align		4
.L_21:
        /*0058*/ 	.byte	0x03, 0x19
        /*005a*/ 	.short	0x0018


	//----- nvinfo : EIATTR_PARAM_CBANK
	.align		4
        /*005c*/ 	.byte	0x04, 0x0a
        /*005e*/ 	.short	(.L_23 - .L_22)
	.align		4
.L_22:
        /*0060*/ 	.word	index@(.nv.constant0._Z16reduction_kernelPdPKdl)
        /*0064*/ 	.short	0x0380
        /*0066*/ 	.short	0x0018


	//----- nvinfo : EIATTR_SW_WAR
	.align		4
.L_23:
        /*0068*/ 	.byte	0x04, 0x36
        /*006a*/ 	.short	(.L_25 - .L_24)
.L_24:
        /*006c*/ 	.word	0x00000008
.L_25:


//--------------------- .nv.info._Z15vec_mult_kernelPdPKdS1_ll --------------------------
	.section	.nv.info._Z15vec_mult_kernelPdPKdS1_ll,"",@"SHT_CUDA_INFO"
	.sectionflags	@""
	.align	4


	//----- nvinfo : EIATTR_CUDA_API_VERSION
	.align		4
        /*0000*/ 	.byte	0x04, 0x37
        /*0002*/ 	.short	(.L_27 - .L_26)
.L_26:
        /*0004*/ 	.word	0x00000082


	//----- nvinfo : EIATTR_KPARAM_INFO
	.align		4
.L_27:
        /*0008*/ 	.byte	0x04, 0x17
        /*000a*/ 	.short	(.L_29 - .L_28)
.L_28:
        /*000c*/ 	.word	0x00000000
        /*0010*/ 	.short	0x0004
        /*0012*/ 	.short	0x0020
        /*0014*/ 	.byte	0x00, 0xf0, 0x21, 0x00


	//----- nvinfo : EIATTR_KPARAM_INFO
	.align		4
.L_29:
        /*0018*/ 	.byte	0x04, 0x17
        /*001a*/ 	.short	(.L_31 - .L_30)
.L_30:
        /*001c*/ 	.word	0x00000000
        /*0020*/ 	.short	0x0003
        /*0022*/ 	.short	0x0018
        /*0024*/ 	.byte	0x00, 0xf0, 0x21, 0x00


	//----- nvinfo : EIATTR_KPARAM_INFO
	.align		4
.L_31:
        /*0028*/ 	.byte	0x04, 0x17
        /*002a*/ 	.short	(.L_33 - .L_32)
.L_32:
        /*002c*/ 	.word	0x00000000
        /*0030*/ 	.short	0x0002
        /*0032*/ 	.short	0x0010
        /*0034*/ 	.byte	0x00, 0xf5, 0x21, 0x00


	//----- nvinfo : EIATTR_KPARAM_INFO
	.align		4
.L_33:
        /*0038*/ 	.byte	0x04, 0x17
        /*003a*/ 	.short	(.L_35 - .L_34)
.L_34:
        /*003c*/ 	.word	0x00000000
        /*0040*/ 	.short	0x0001
        /*0042*/ 	.short	0x0008
        /*0044*/ 	.byte	0x00, 0xf5, 0x21, 0x00


	//----- nvinfo : EIATTR_KPARAM_INFO
	.align		4
.L_35:
        /*0048*/ 	.byte	0x04, 0x17
        /*004a*/ 	.short	(.L_37 - .L_36)
.L_36:
        /*004c*/ 	.word	0x00000000
        /*0050*/ 	.short	0x0000
        /*0052*/ 	.short	0x0000
        /*0054*/ 	.byte	0x00, 0xf5, 0x21, 0x00


	//----- nvinfo : EIATTR_SPARSE_MMA_MASK
	.align		4
.L_37:
        /*0058*/ 	.byte	0x03, 0x50
        /*005a*/ 	.short	0x0000


	//----- nvinfo : EIATTR_MAXREG_COUNT
	.align		4
        /*005c*/ 	.byte	0x03, 0x1b
        /*005e*/ 	.short	0x00ff


	//----- nvinfo : EIATTR_MERCURY_ISA_VERSION
	.align		4
        /*0060*/ 	.byte	0x03, 0x5f
        /*0062*/ 	.short	0x0101


	//----- nvinfo : EIATTR_VRC_CTA_INIT_COUNT
	.align		4
        /*0064*/ 	.byte	0x02, 0x4a
	.zero		1
	.zero		1


	//----- nvinfo : EIATTR_EXIT_INSTR_OFFSETS
	.align		4
        /*0068*/ 	.byte	0x04, 0x1c
        /*006a*/ 	.short	(.L_39 - .L_38)


	//   ....[0]....
.L_38:
        /*006c*/ 	.word	0x000000b0


	//   ....[1]....
        /*0070*/ 	.word	0x000001b0


	//----- nvinfo : EIATTR_CBANK_PARAM_SIZE
	.align		4
.L_39:
        /*0074*/ 	.byte	0x03, 0x19
        /*0076*/ 	.short	0x0028


	//----- nvinfo : EIATTR_PARAM_CBANK
	.align		4
        /*0078*/ 	.byte	0x04, 0x0a
        /*007a*/ 	.short	(.L_41 - .L_40)
	.align		4
.L_40:
        /*007c*/ 	.word	index@(.nv.constant0._Z15vec_mult_kernelPdPKdS1_ll)
        /*0080*/ 	.short	0x0380
        /*0082*/ 	.short	0x0028


	//----- nvinfo : EIATTR_SW_WAR
	.align		4
.L_41:
        /*0084*/ 	.byte	0x04, 0x36
        /*0086*/ 	.short	(.L_43 - .L_42)
.L_42:
        /*0088*/ 	.word	0x00000008
.L_43:


//--------------------- .nv.callgraph             --------------------------
	.section	.nv.callgraph,"",@"SHT_CUDA_CALLGRAPH"
	.align	4
	.sectionentsize	8
	.align		4
        /*0000*/ 	.word	0x00000000
	.align		4
        /*0004*/ 	.word	0xffffffff
	.align		4
        /*0008*/ 	.word	0x00000000
	.align		4
        /*000c*/ 	.word	0xfffffffe
	.align		4
        /*0010*/ 	.word	0x00000000
	.align		4
        /*0014*/ 	.word	0xfffffffd
	.align		4
        /*0018*/ 	.word	0x00000000
	.align		4
        /*001c*/ 	.word	0xfffffffc


//--------------------- .text._Z16reduction_kernelPdPKdl --------------------------
	.section	.text._Z16reduction_kernelPdPKdl,"ax",@progbits
	.align	128
        .global         _Z16reduction_kernelPdPKdl
        .type           _Z16reduction_kernelPdPKdl,@function
        .size           _Z16reduction_kernelPdPKdl,(.L_x_4 - _Z16reduction_kernelPdPKdl)
        .other          _Z16reduction_kernelPdPKdl,@"STO_CUDA_ENTRY STV_DEFAULT"
_Z16reduction_kernelPdPKdl:
.text._Z16reduction_kernelPdPKdl:
[----:B------:R-:W-:Y:S01]  /*0000*/  LDC R1, c[0x0][0x37c] ;  /* 0x0000df00ff017b82 */ /* 0x000fe20000000800 */
[----:B------:R-:W0:Y:S01]  /*0010*/  S2R R9, SR_CTAID.X ;  /* 0x0000000000097919 */ /* 0x000e220000002500 */
[----:B------:R-:W0:Y:S01]  /*0020*/  LDCU UR8, c[0x0][0x360] ;  /* 0x00006c00ff0877ac */ /* 0x000e220008000800 */
[----:B------:R-:W0:Y:S01]  /*0030*/  S2R R8, SR_TID.X ;  /* 0x0000000000087919 */ /* 0x000e220000002100 */
[----:B------:R-:W1:Y:S01]  /*0040*/  LDCU.64 UR4, c[0x0][0x390] ;  /* 0x00007200ff0477ac */ /* 0x000e620008000a00 */
[----:B------:R-:W2:Y:S01]  /*0050*/  LDCU.64 UR6, c[0x0][0x358] ;  /* 0x00006b00ff0677ac */ /* 0x000ea20008000a00 */
[----:B0-----:R-:W-:-:S05]  /*0060*/  IMAD R0, R9, UR8, R8 ;  /* 0x0000000809007c24 */ /* 0x001fca000f8e0208 */
[----:B-1----:R-:W-:Y:S02]  /*0070*/  ISETP.GE.U32.AND P0, PT, R0, UR4, PT ;  /* 0x0000000400007c0c */ /* 0x002fe4000bf06070 */
[----:B------:R-:W-:-:S04]  /*0080*/  SHF.R.S32.HI R3, RZ, 0x1f, R0 ;  /* 0x0000001fff037819 */ /* 0x000fc80000011400 */
[----:B------:R-:W-:-:S13]  /*0090*/  ISETP.GE.AND.EX P0, PT, R3, UR5, PT, P0 ;  /* 0x0000000503007c0c */ /* 0x000fda000bf06300 */
[----:B------:R-:W0:Y:S02]  /*00a0*/  @!P0 LDC.64 R4, c[0x0][0x388] ;  /* 0x0000e200ff048b82 */ /* 0x000e240000000a00 */
[----:B0-----:R-:W-:-:S04]  /*00b0*/  @!P0 LEA R2, P1, R0, R4, 0x3 ;  /* 0x0000000400028211 */ /* 0x001fc800078218ff */
[----:B------:R-:W-:-:S06]  /*00c0*/  @!P0 LEA.HI.X R3, R0, R5, R3, 0x3, P1 ;  /* 0x0000000500038211 */ /* 0x000fcc00008f1c03 */
[----:B--2---:R-:W2:Y:S01]  /*00d0*/  @!P0 LDG.E.64 R2, desc[UR6][R2.64] ;  /* 0x0000000602028981 */ /* 0x004ea2000c1e1b00 */
[----:B------:R-:W0:Y:S01]  /*00e0*/  S2UR UR5, SR_CgaCtaId ;  /* 0x00000000000579c3 */ /* 0x000e220000008800 */
[----:B------:R-:W-:Y:S01]  /*00f0*/  IMAD.U32 R0, RZ, RZ, UR8 ;  /* 0x00000008ff007e24 */ /* 0x000fe2000f8e00ff */
[----:B------:R-:W-:Y:S01]  /*0100*/  UMOV UR4, 0x400 ;  /* 0x0000040000047882 */ /* 0x000fe20000000000 */
[----:B------:R-:W-:-:S03]  /*0110*/  ISETP.NE.AND P1, PT, R8, RZ, PT ;  /* 0x000000ff0800720c */ /* 0x000fc60003f25270 */
[----:B------:R-:W-:Y:S01]  /*0120*/  ISETP.GE.U32.AND P2, PT, R0, 0x2, PT ;  /* 0x000000020000780c */ /* 0x000fe20003f46070 */
[----:B0-----:R-:W-:-:S06]  /*0130*/  ULEA UR4, UR5, UR4, 0x18 ;  /* 0x0000000405047291 */ /* 0x001fcc000f8ec0ff */
[----:B------:R-:W-:-:S05]  /*0140*/  LEA R7, R8, UR4, 0x3 ;  /* 0x0000000408077c11 */ /* 0x000fca000f8e18ff */
[----:B--2---:R0:W-:Y:S04]  /*0150*/  @!P0 STS.64 [R7], R2 ;  /* 0x0000000207008388 */ /* 0x0041e80000000a00 */
[----:B------:R0:W-:Y:S01]  /*0160*/  @P0 STS.64 [R7], RZ ;  /* 0x000000ff07000388 */ /* 0x0001e20000000a00 */
[----:B------:R-:W-:Y:S06]  /*0170*/  BAR.SYNC.DEFER_BLOCKING 0x0 ;  /* 0x0000000000007b1d */ /* 0x000fec0000010000 */
[----:B------:R-:W-:Y:S05]  /*0180*/  @!P2 BRA `(.L_x_0) ;  /* 0x00000000002ca947 */ /* 0x000fea0003800000 */
.L_x_1:
[----:B------:R-:W-:-:S04]  /*0190*/  SHF.R.U32.HI R10, RZ, 0x1, R0 ;  /* 0x00000001ff0a7819 */ /* 0x000fc80000011600 */
[----:B------:R-:W-:-:S13]  /*01a0*/  ISETP.GE.U32.AND P0, PT, R8, R10, PT ;  /* 0x0000000a0800720c */ /* 0x000fda0003f06070 */
[----:B------:R-:W-:Y:S01]  /*01b0*/  @!P0 IMAD R6, R10, 0x8, R7 ;  /* 0x000000080a068824 */ /* 0x000fe200078e0207 */
[----:B------:R-:W-:Y:S04]  /*01c0*/  @!P0 LDS.64 R4, [R7] ;  /* 0x0000000007048984 */ /* 0x000fe80000000a00 */
[----:B0-----:R-:W0:Y:S02]  /*01d0*/  @!P0 LDS.64 R2, [R6] ;  /* 0x0000000006028984 */ /* 0x001e240000000a00 */
[----:B0-----:R-:W-:-:S07]  /*01e0*/  @!P0 DADD R2, R2, R4 ;  /* 0x0000000002028229 */ /* 0x001fce0000000004 */
[----:B------:R1:W-:Y:S01]  /*01f0*/  @!P0 STS.64 [R7], R2 ;  /* 0x0000000207008388 */ /* 0x0003e20000000a00 */
[----:B------:R-:W-:Y:S01]  /*0200*/  BAR.SYNC.DEFER_BLOCKING 0x0 ;  /* 0x0000000000007b1d */ /* 0x000fe20000010000 */
[----:B------:R-:W-:Y:S01]  /*0210*/  ISETP.GT.U32.AND P0, PT, R0, 0x3, PT ;  /* 0x000000030000780c */ /* 0x000fe20003f04070 */
[----:B------:R-:W-:-:S12]  /*0220*/  IMAD.MOV.U32 R0, RZ, RZ, R10 ;  /* 0x000000ffff007224 */ /* 0x000fd800078e000a */
[----:B-1----:R-:W-:Y:S05]  /*0230*/  @P0 BRA `(.L_x_1) ;  /* 0xfffffffc00d40947 */ /* 0x002fea000383ffff */
.L_x_0:
[----:B------:R-:W-:Y:S05]  /*0240*/  @P1 EXIT ;  /* 0x000000000000194d */ /* 0x000fea0003800000 */
[----:B------:R-:W1:Y:S01]  /*0250*/  S2UR UR5, SR_CgaCtaId ;  /* 0x00000000000579c3 */ /* 0x000e620000008800 */
[----:B------:R-:W-:-:S07]  /*0260*/  UMOV UR4, 0x400 ;  /* 0x0000040000047882 */ /* 0x000fce0000000000 */
[----:B------:R-:W2:Y:S01]  /*0270*/  LDC.64 R4, c[0x0][0x380] ;  /* 0x0000e000ff047b82 */ /* 0x000ea20000000a00 */
[----:B-1----:R-:W-:Y:S01]  /*0280*/  ULEA UR4, UR5, UR4, 0x18 ;  /* 0x0000000405047291 */ /* 0x002fe2000f8ec0ff */
[----:B--2---:R-:W-:-:S08]  /*0290*/  IMAD.WIDE.U32 R4, R9, 0x8, R4 ;  /* 0x0000000809047825 */ /* 0x004fd000078e0004 */
[----:B0-----:R-:W0:Y:S04]  /*02a0*/  LDS.64 R2, [UR4] ;  /* 0x00000004ff027984 */ /* 0x001e280008000a00 */
[----:B0-----:R-:W-:Y:S01]  /*02b0*/  STG.E.64 desc[UR6][R4.64], R2 ;  /* 0x0000000204007986 */ /* 0x001fe2000c101b06 */
[----:B------:R-:W-:Y:S05]  /*02c0*/  EXIT ;  /* 0x000000000000794d */ /* 0x000fea0003800000 */
.L_x_2:
[----:B------:R-:W-:-:S00]  /*02d0*/  BRA `(.L_x_2) ;  /* 0xfffffffc00fc7947 */ /* 0x000fc0000383ffff */
[----:B------:R-:W-:-:S00]  /*02e0*/  NOP ;  /* 0x0000000000007918 */ /* 0x000fc00000000000 */
        /* <DEDUP_REMOVED lines=9> */
.L_x_4:


//--------------------- .text._Z15vec_mult_kernelPdPKdS1_ll --------------------------
	.section	.text._Z15vec_mult_kernelPdPKdS1_ll,"ax",@progbits
	.align	128
        .global         _Z15vec_mult_kernelPdPKdS1_ll
        .type           _Z15vec_mult_kernelPdPKdS1_ll,@function
        .size           _Z15vec_mult_kernelPdPKdS1_ll,(.L_x_5 - _Z15vec_mult_kernelPdPKdS1_ll)
        .other          _Z15vec_mult_kernelPdPKdS1_ll,@"STO_CUDA_ENTRY STV_DEFAULT"
_Z15vec_mult_kernelPdPKdS1_ll:
.text._Z15vec_mult_kernelPdPKdS1_ll:
[----:B------:R-:W-:Y:S01]  /*0000*/  LDC R1, c[0x0][0x37c] ;  /* 0x0000df00ff017b82 */ /* 0x000fe20000000800 */
[----:B------:R-:W0:Y:S07]  /*0010*/  S2R R3, SR_TID.X ;  /* 0x0000000000037919 */ /* 0x000e2e0000002100 */
[----:B------:R-:W0:Y:S01]  /*0020*/  S2UR UR4, SR_CTAID.X ;  /* 0x00000000000479c3 */ /* 0x000e220000002500 */
[----:B------:R-:W1:Y:S01]  /*0030*/  LDCU UR5, c[0x0][0x3a0] ;  /* 0x00007400ff0577ac */ /* 0x000e620008000800 */
[----:B------:R-:W2:Y:S06]  /*0040*/  LDCU.64 UR6, c[0x0][0x398] ;  /* 0x00007300ff0677ac */ /* 0x000eac0008000a00 */
[----:B------:R-:W0:Y:S02]  /*0050*/  LDC R0, c[0x0][0x360] ;  /* 0x0000d800ff007b82 */ /* 0x000e240000000800 */
[----:B0-----:R-:W-:-:S04]  /*0060*/  IMAD R0, R0, UR4, R3 ;  /* 0x0000000400007c24 */ /* 0x001fc8000f8e0203 */
[----:B-1----:R-:W-:-:S05]  /*0070*/  VIADD R0, R0, UR5 ;  /* 0x0000000500007c36 */ /* 0x002fca0008000000 */
[----:B--2---:R-:W-:Y:S02]  /*0080*/  ISETP.GE.U32.AND P0, PT, R0, UR6, PT ;  /* 0x0000000600007c0c */ /* 0x004fe4000bf06070 */
[----:B------:R-:W-:-:S04]  /*0090*/  SHF.R.S32.HI R3, RZ, 0x1f, R0 ;  /* 0x0000001fff037819 */ /* 0x000fc80000011400 */
[----:B------:R-:W-:-:S13]  /*00a0*/  ISETP.GE.AND.EX P0, PT, R3, UR7, PT, P0 ;  /* 0x0000000703007c0c */ /* 0x000fda000bf06300 */
[----:B------:R-:W-:Y:S05]  /*00b0*/  @P0 EXIT ;  /* 0x000000000000094d */ /* 0x000fea0003800000 */
[----:B------:R-:W0:Y:S01]  /*00c0*/  LDCU.64 UR6, c[0x0][0x390] ;  /* 0x00007200ff0677ac */ /* 0x000e220008000a00 */
[C---:B------:R-:W-:Y:S01]  /*00d0*/  IMAD.SHL.U32 R8, R0.reuse, 0x8, RZ ;  /* 0x0000000800087824 */ /* 0x040fe200078e00ff */
[----:B------:R-:W-:Y:S01]  /*00e0*/  SHF.L.U64.HI R0, R0, 0x3, R3 ;  /* 0x0000000300007819 */ /* 0x000fe20000010203 */
[----:B------:R-:W1:Y:S01]  /*00f0*/  LDCU.128 UR8, c[0x0][0x380] ;  /* 0x00007000ff0877ac */ /* 0x000e620008000c00 */
[----:B------:R-:W2:Y:S02]  /*0100*/  LDCU.64 UR4, c[0x0][0x358] ;  /* 0x00006b00ff0477ac */ /* 0x000ea40008000a00 */
[C---:B0-----:R-:W-:Y:S02]  /*0110*/  IADD3 R4, P1, PT, R8.reuse, UR6, RZ ;  /* 0x0000000608047c10 */ /* 0x041fe4000ff3e0ff */
[----:B-1----:R-:W-:Y:S02]  /*0120*/  IADD3 R6, P0, PT, R8, UR10, RZ ;  /* 0x0000000a08067c10 */ /* 0x002fe4000ff1e0ff */
[----:B------:R-:W-:-:S02]  /*0130*/  IADD3.X R5, PT, PT, R0, UR7, RZ, P1, !PT ;  /* 0x0000000700057c10 */ /* 0x000fc40008ffe4ff */
[----:B------:R-:W-:-:S04]  /*0140*/  IADD3.X R7, PT, PT, R0, UR11, RZ, P0, !PT ;  /* 0x0000000b00077c10 */ /* 0x000fc800087fe4ff */
[----:B--2---:R-:W2:Y:S04]  /*0150*/  LDG.E.64 R4, desc[UR4][R4.64] ;  /* 0x0000000404047981 */ /* 0x004ea8000c1e1b00 */
[----:B------:R-:W2:Y:S01]  /*0160*/  LDG.E.64 R2, desc[UR4][R6.64] ;  /* 0x0000000406027981 */ /* 0x000ea2000c1e1b00 */
[----:B------:R-:W-:-:S04]  /*0170*/  IADD3 R8, P0, PT, R8, UR8, RZ ;  /* 0x0000000808087c10 */ /* 0x000fc8000ff1e0ff */
[----:B------:R-:W-:Y:S01]  /*0180*/  IADD3.X R9, PT, PT, R0, UR9, RZ, P0, !PT ;  /* 0x0000000900097c10 */ /* 0x000fe200087fe4ff */
[----:B--2---:R-:W-:-:S07]  /*0190*/  DMUL R2, R2, R4 ;  /* 0x0000000402027228 */ /* 0x004fce0000000000 */
[----:B------:R-:W-:Y:S01]  /*01a0*/  STG.E.64 desc[UR4][R8.64], R2 ;  /* 0x0000000208007986 */ /* 0x000fe2000c101b04 */
[----:B------:R-:W-:Y:S05]  /*01b0*/  EXIT ;  /* 0x000000000000794d */ /* 0x000fea0003800000 */
.L_x_3:
        /* <DEDUP_REMOVED lines=12> */
.L_x_5:


//--------------------- .nv.shared._Z16reduction_kernelPdPKdl --------------------------
	.section	.nv.shared._Z16reduction_kernelPdPKdl,"aw",@nobits
	.sectionflags	@""
	.align	8
.nv.shared._Z16reduction_kernelPdPKdl:
	.zero		9216


//--------------------- .nv.shared.reserved.0     --------------------------
	.section	.nv.shared.reserved.0,"aw",@nobits
	.weak		__nv_reservedSMEM_offset_0_alias
	.size		__nv_reservedSMEM_offset_0_alias, 0, 64
	.other		__nv_reservedSMEM_offset_0_alias,@"STO_CUDA_RESERVED_SHARED STV_DEFAULT"
__nv_reservedSMEM_offset_0_alias:
	.zero		0
	.zero		64


//--------------------- .nv.constant0._Z16reduction_kernelPdPKdl --------------------------
	.section	.nv.constant0._Z16reduction_kernelPdPKdl,"a",@progbits
	.sectionflags	@""
	.align	4
.nv.constant0._Z16reduction_kernelPdPKdl:
	.zero		920


//--------------------- .nv.constant0._Z15vec_mult_kernelPdPKdS1_ll --------------------------
	.section	.nv.constant0._Z15vec_mult_kernelPdPKdS1_ll,"a",@progbits
	.sectionflags	@""
	.align	4
.nv.constant0._Z15vec_mult_kernelPdPKdS1_ll:
	.zero		936


//--------------------- SYMBOLS --------------------------

	.type		.nv.reservedSmem.offset0,@object
	.size		.nv.reservedSmem.offset0,0x4
	.type		.nv.reservedSmem.cap,@object
	.size		.nv.reservedSmem.cap,0x4
